//
// Generated by NVIDIA NVVM Compiler
//
// Compiler Build ID: CL-36424714
// Cuda compilation tools, release 13.0, V13.0.88
// Based on NVVM 20.0.0
//

.version 9.0
.target sm_100
.address_size 64

	// .globl	_Z17vector_add_kernelPfS_S_i
// _ZZ18dot_product_kernelPfS_S_iE5cache has been demoted

.visible .entry _Z17vector_add_kernelPfS_S_i(
	.param .u64 .ptr .align 1 _Z17vector_add_kernelPfS_S_i_param_0,
	.param .u64 .ptr .align 1 _Z17vector_add_kernelPfS_S_i_param_1,
	.param .u64 .ptr .align 1 _Z17vector_add_kernelPfS_S_i_param_2,
	.param .u32 _Z17vector_add_kernelPfS_S_i_param_3
)
{
	.reg .pred 	%p<2>;
	.reg .b32 	%r<6>;
	.reg .b32 	%f<4>;
	.reg .b64 	%rd<11>;

	ld.param.u64 	%rd1, [_Z17vector_add_kernelPfS_S_i_param_0];
	ld.param.u64 	%rd2, [_Z17vector_add_kernelPfS_S_i_param_1];
	ld.param.u64 	%rd3, [_Z17vector_add_kernelPfS_S_i_param_2];
	ld.param.u32 	%r2, [_Z17vector_add_kernelPfS_S_i_param_3];
	mov.u32 	%r3, %ctaid.x;
	mov.u32 	%r4, %ntid.x;
	mov.u32 	%r5, %tid.x;
	mad.lo.s32 	%r1, %r3, %r4, %r5;
	setp.ge.s32 	%p1, %r1, %r2;
	@%p1 bra 	$L__BB0_2;
	cvta.to.global.u64 	%rd4, %rd1;
	cvta.to.global.u64 	%rd5, %rd2;
	cvta.to.global.u64 	%rd6, %rd3;
	mul.wide.s32 	%rd7, %r1, 4;
	add.s64 	%rd8, %rd4, %rd7;
	ld.global.f32 	%f1, [%rd8];
	add.s64 	%rd9, %rd5, %rd7;
	ld.global.f32 	%f2, [%rd9];
	add.f32 	%f3, %f1, %f2;
	add.s64 	%rd10, %rd6, %rd7;
	st.global.f32 	[%rd10], %f3;
$L__BB0_2:
	ret;

}
	// .globl	_Z18dot_product_kernelPfS_S_i
.visible .entry _Z18dot_product_kernelPfS_S_i(
	.param .u64 .ptr .align 1 _Z18dot_product_kernelPfS_S_i_param_0,
	.param .u64 .ptr .align 1 _Z18dot_product_kernelPfS_S_i_param_1,
	.param .u64 .ptr .align 1 _Z18dot_product_kernelPfS_S_i_param_2,
	.param .u32 _Z18dot_product_kernelPfS_S_i_param_3
)
{
	.reg .pred 	%p<7>;
	.reg .b32 	%r<19>;
	.reg .b32 	%f<15>;
	.reg .b64 	%rd<10>;
	// demoted variable
	.shared .align 4 .b8 _ZZ18dot_product_kernelPfS_S_iE5cache[1024];
	ld.param.u64 	%rd3, [_Z18dot_product_kernelPfS_S_i_param_0];
	ld.param.u64 	%rd4, [_Z18dot_product_kernelPfS_S_i_param_1];
	ld.param.u64 	%rd5, [_Z18dot_product_kernelPfS_S_i_param_2];
	ld.param.u32 	%r10, [_Z18dot_product_kernelPfS_S_i_param_3];
	mov.u32 	%r1, %tid.x;
	mov.u32 	%r11, %ctaid.x;
	mov.u32 	%r18, %ntid.x;
	mad.lo.s32 	%r17, %r11, %r18, %r1;
	setp.ge.s32 	%p1, %r17, %r10;
	mov.f32 	%f14, 0f00000000;
	@%p1 bra 	$L__BB1_3;
	mov.u32 	%r12, %nctaid.x;
	mul.lo.s32 	%r4, %r18, %r12;
	cvta.to.global.u64 	%rd1, %rd3;
	cvta.to.global.u64 	%rd2, %rd4;
	mov.f32 	%f14, 0f00000000;
$L__BB1_2:
	mul.wide.s32 	%rd6, %r17, 4;
	add.s64 	%rd7, %rd1, %rd6;
	ld.global.f32 	%f6, [%rd7];
	add.s64 	%rd8, %rd2, %rd6;
	ld.global.f32 	%f7, [%rd8];
	fma.rn.f32 	%f14, %f6, %f7, %f14;
	add.s32 	%r17, %r17, %r4;
	setp.lt.s32 	%p2, %r17, %r10;
	@%p2 bra 	$L__BB1_2;
$L__BB1_3:
	shl.b32 	%r13, %r1, 2;
	mov.u32 	%r14, _ZZ18dot_product_kernelPfS_S_iE5cache;
	add.s32 	%r7, %r14, %r13;
	st.shared.f32 	[%r7], %f14;
	bar.sync 	0;
	setp.lt.u32 	%p3, %r18, 2;
	@%p3 bra 	$L__BB1_7;
$L__BB1_4:
	shr.u32 	%r9, %r18, 1;
	setp.ge.u32 	%p4, %r1, %r9;
	@%p4 bra 	$L__BB1_6;
	shl.b32 	%r15, %r9, 2;
	add.s32 	%r16, %r7, %r15;
	ld.shared.f32 	%f8, [%r16];
	ld.shared.f32 	%f9, [%r7];
	add.f32 	%f10, %f8, %f9;
	st.shared.f32 	[%r7], %f10;
$L__BB1_6:
	bar.sync 	0;
	setp.gt.u32 	%p5, %r18, 3;
	mov.u32 	%r18, %r9;
	@%p5 bra 	$L__BB1_4;
$L__BB1_7:
	setp.ne.s32 	%p6, %r1, 0;
	@%p6 bra 	$L__BB1_9;
	ld.shared.f32 	%f11, [_ZZ18dot_product_kernelPfS_S_iE5cache];
	cvta.to.global.u64 	%rd9, %rd5;
	atom.global.add.f32 	%f12, [%rd9], %f11;
$L__BB1_9:
	ret;

}


// ===== COMPILED SASS (sm_100) =====

	.target	sm_100

	.elftype	@"ET_EXEC"


//--------------------- .note.nv.tkinfo           --------------------------
	.section	.note.nv.tkinfo,"",@"SHT_NOTE"
	.sectionflags	@"SHF_NOTE_NV_TKINFO"
	.tkinfo
        /*0018*/ 	.word	0x00000002
        /*0030*/ 	.string	""
        /*0030*/ 	.string	"ptxas"
        /*0030*/ 	.string	"Cuda compilation tools, release 13.0, V13.0.88"
        /*0030*/ 	.string	"Build cuda_13.0.r13.0/compiler.36424714_0"
        /*0030*/ 	.string	"-arch sm_100 -m 64 "



//--------------------- .note.nv.cuinfo           --------------------------
	.section	.note.nv.cuinfo,"",@"SHT_NOTE"
	.sectionflags	@"SHF_NOTE_NV_CUINFO"
        /*0018*/ 	.short	0x0002
        /*001a*/ 	.short	0x0064
        /*001c*/ 	.short	0x0082
	.zero		2


//--------------------- .nv.info                  --------------------------
	.section	.nv.info,"",@"SHT_CUDA_INFO"
	.align	4


	//----- nvinfo : EIATTR_REGCOUNT
	.align		4
        /*0000*/ 	.byte	0x04, 0x2f
        /*0002*/ 	.short	(.L_1 - .L_0)
	.align		4
.L_0:
        /*0004*/ 	.word	index@(_Z17vector_add_kernelPfS_S_i)
        /*0008*/ 	.word	0x0000000c


	//----- nvinfo : EIATTR_FRAME_SIZE
	.align		4
.L_1:
        /*000c*/ 	.byte	0x04, 0x11
        /*000e*/ 	.short	(.L_3 - .L_2)
	.align		4
.L_2:
        /*0010*/ 	.word	index@(_Z17vector_add_kernelPfS_S_i)
        /*0014*/ 	.word	0x00000000


	//----- nvinfo : EIATTR_REGCOUNT
	.align		4
.L_3:
        /*0018*/ 	.byte	0x04, 0x2f
        /*001a*/ 	.short	(.L_5 - .L_4)
	.align		4
.L_4:
        /*001c*/ 	.word	index@(_Z18dot_product_kernelPfS_S_i)
        /*0020*/ 	.word	0x00000012


	//----- nvinfo : EIATTR_FRAME_SIZE
	.align		4
.L_5:
        /*0024*/ 	.byte	0x04, 0x11
        /*0026*/ 	.short	(.L_7 - .L_6)
	.align		4
.L_6:
        /*0028*/ 	.word	index@(_Z18dot_product_kernelPfS_S_i)
        /*002c*/ 	.word	0x00000000


	//----- nvinfo : EIATTR_MIN_STACK_SIZE
	.align		4
.L_7:
        /*0030*/ 	.byte	0x04, 0x12
        /*0032*/ 	.short	(.L_9 - .L_8)
	.align		4
.L_8:
        /*0034*/ 	.word	index@(_Z18dot_product_kernelPfS_S_i)
        /*0038*/ 	.word	0x00000000


	//----- nvinfo : EIATTR_MIN_STACK_SIZE
	.align		4
.L_9:
        /*003c*/ 	.byte	0x04, 0x12
        /*003e*/ 	.short	(.L_11 - .L_10)
	.align		4
.L_10:
        /*0040*/ 	.word	index@(_Z17vector_add_kernelPfS_S_i)
        /*0044*/ 	.word	0x00000000
.L_11:


//--------------------- .nv.compat                --------------------------
	.section	.nv.compat,"",@"SHT_CUDA_COMPAT_INFO"
	.align	4
        /*0000*/ 	.byte	0x02, 0x09, 0x00, 0x00, 0x02, 0x02, 0x01, 0x00, 0x02, 0x05, 0x05, 0x00, 0x03, 0x07, 0x01, 0x01
        /*0010*/ 	.byte	0x02, 0x03, 0x00, 0x00, 0x02, 0x06, 0x01, 0x00, 0x04, 0x0b, 0x08, 0x00, 0x09, 0x00, 0x00, 0x00
        /*0020*/ 	.byte	0x00, 0x00, 0x00, 0x00


//--------------------- .nv.info._Z18dot_product_kernelPfS_S_i --------------------------
	.section	.nv.info._Z18dot_product_kernelPfS_S_i,"",@"SHT_CUDA_INFO"
	.sectionflags	@""
	.align	4


	//----- nvinfo : EIATTR_CUDA_API_VERSION
	.align		4
        /*0000*/ 	.byte	0x04, 0x37
        /*0002*/ 	.short	(.L_13 - .L_12)
.L_12:
        /*0004*/ 	.word	0x00000082


	//----- nvinfo : EIATTR_KPARAM_INFO
	.align		4
.L_13:
        /*0008*/ 	.byte	0x04, 0x17
        /*000a*/ 	.short	(.L_15 - .L_14)
.L_14:
        /*000c*/ 	.word	0x00000000
        /*0010*/ 	.short	0x0003
        /*0012*/ 	.short	0x0018
        /*0014*/ 	.byte	0x00, 0xf0, 0x11, 0x00


	//----- nvinfo : EIATTR_KPARAM_INFO
	.align		4
.L_15:
        /*0018*/ 	.byte	0x04, 0x17
        /*001a*/ 	.short	(.L_17 - .L_16)
.L_16:
        /*001c*/ 	.word	0x00000000
        /*0020*/ 	.short	0x0002
        /*0022*/ 	.short	0x0010
        /*0024*/ 	.byte	0x00, 0xf5, 0x21, 0x00


	//----- nvinfo : EIATTR_KPARAM_INFO
	.align		4
.L_17:
        /*0028*/ 	.byte	0x04, 0x17
        /*002a*/ 	.short	(.L_19 - .L_18)
.L_18:
        /*002c*/ 	.word	0x00000000
        /*0030*/ 	.short	0x0001
        /*0032*/ 	.short	0x0008
        /*0034*/ 	.byte	0x00, 0xf5, 0x21, 0x00


	//----- nvinfo : EIATTR_KPARAM_INFO
	.align		4
.L_19:
        /*0038*/ 	.byte	0x04, 0x17
        /*003a*/ 	.short	(.L_21 - .L_20)
.L_20:
        /*003c*/ 	.word	0x00000000
        /*0040*/ 	.short	0x0000
        /*0042*/ 	.short	0x0000
        /*0044*/ 	.byte	0x00, 0xf5, 0x21, 0x00


	//----- nvinfo : EIATTR_SPARSE_MMA_MASK
	.align		4
.L_21:
        /*0048*/ 	.byte	0x03, 0x50
        /*004a*/ 	.short	0x0000


	//----- nvinfo : EIATTR_MAXREG_COUNT
	.align		4
        /*004c*/ 	.byte	0x03, 0x1b
        /*004e*/ 	.short	0x00ff


	//----- nvinfo : EIATTR_NUM_BARRIERS
	.align		4
        /*0050*/ 	.byte	0x02, 0x4c
        /*0052*/ 	.byte	0x01
	.zero		1


	//----- nvinfo : EIATTR_MERCURY_ISA_VERSION
	.align		4
        /*0054*/ 	.byte	0x03, 0x5f
        /*0056*/ 	.short	0x0101


	//----- nvinfo : EIATTR_VRC_CTA_INIT_COUNT
	.align		4
        /*0058*/ 	.byte	0x02, 0x4a
	.zero		1
	.zero		1


	//----- nvinfo : EIATTR_EXIT_INSTR_OFFSETS
	.align		4
        /*005c*/ 	.byte	0x04, 0x1c
        /*005e*/ 	.short	(.L_23 - .L_22)


	//   ....[0]....
.L_22:
        /*0060*/ 	.word	0x000002d0


	//   ....[1]....
        /*0064*/ 	.word	0x00000340


	//----- nvinfo : EIATTR_CRS_STACK_SIZE
	.align		4
.L_23:
        /*0068*/ 	.byte	0x04, 0x1e
        /*006a*/ 	.short	(.L_25 - .L_24)
.L_24:
        /*006c*/ 	.word	0x00000000


	//----- nvinfo : EIATTR_CBANK_PARAM_SIZE
	.align		4
.L_25:
        /*0070*/ 	.byte	0x03, 0x19
        /*0072*/ 	.short	0x001c


	//----- nvinfo : EIATTR_PARAM_CBANK
	.align		4
        /*0074*/ 	.byte	0x04, 0x0a
        /*0076*/ 	.short	(.L_27 - .L_26)
	.align		4
.L_26:
        /*0078*/ 	.word	index@(.nv.constant0._Z18dot_product_kernelPfS_S_i)
        /*007c*/ 	.short	0x0380
        /*007e*/ 	.short	0x001c


	//----- nvinfo : EIATTR_SW_WAR
	.align		4
.L_27:
        /*0080*/ 	.byte	0x04, 0x36
        /*0082*/ 	.short	(.L_29 - .L_28)
.L_28:
        /*0084*/ 	.word	0x00000008
.L_29:


//--------------------- .nv.info._Z17vector_add_kernelPfS_S_i --------------------------
	.section	.nv.info._Z17vector_add_kernelPfS_S_i,"",@"SHT_CUDA_INFO"
	.sectionflags	@""
	.align	4


	//----- nvinfo : EIATTR_CUDA_API_VERSION
	.align		4
        /*0000*/ 	.byte	0x04, 0x37
        /*0002*/ 	.short	(.L_31 - .L_30)
.L_30:
        /*0004*/ 	.word	0x00000082


	//----- nvinfo : EIATTR_KPARAM_INFO
	.align		4
.L_31:
        /*0008*/ 	.byte	0x04, 0x17
        /*000a*/ 	.short	(.L_33 - .L_32)
.L_32:
        /*000c*/ 	.word	0x00000000
        /*0010*/ 	.short	0x0003
        /*0012*/ 	.short	0x0018
        /*0014*/ 	.byte	0x00, 0xf0, 0x11, 0x00


	//----- nvinfo : EIATTR_KPARAM_INFO
	.align		4
.L_33:
        /*0018*/ 	.byte	0x04, 0x17
        /*001a*/ 	.short	(.L_35 - .L_34)
.L_34:
        /*001c*/ 	.word	0x00000000
        /*0020*/ 	.short	0x0002
        /*0022*/ 	.short	0x0010
        /*0024*/ 	.byte	0x00, 0xf5, 0x21, 0x00


	//----- nvinfo : EIATTR_KPARAM_INFO
	.align		4
.L_35:
        /*0028*/ 	.byte	0x04, 0x17
        /*002a*/ 	.short	(.L_37 - .L_36)
.L_36:
        /*002c*/ 	.word	0x00000000
        /*0030*/ 	.short	0x0001
        /*0032*/ 	.short	0x0008
        /*0034*/ 	.byte	0x00, 0xf5, 0x21, 0x00


	//----- nvinfo : EIATTR_KPARAM_INFO
	.align		4
.L_37:
        /*0038*/ 	.byte	0x04, 0x17
        /*003a*/ 	.short	(.L_39 - .L_38)
.L_38:
        /*003c*/ 	.word	0x00000000
        /*0040*/ 	.short	0x0000
        /*0042*/ 	.short	0x0000
        /*0044*/ 	.byte	0x00, 0xf5, 0x21, 0x00


	//----- nvinfo : EIATTR_SPARSE_MMA_MASK
	.align		4
.L_39:
        /*0048*/ 	.byte	0x03, 0x50
        /*004a*/ 	.short	0x0000


	//----- nvinfo : EIATTR_MAXREG_COUNT
	.align		4
        /*004c*/ 	.byte	0x03, 0x1b
        /*004e*/ 	.short	0x00ff


	//----- nvinfo : EIATTR_MERCURY_ISA_VERSION
	.align		4
        /*0050*/ 	.byte	0x03, 0x5f
        /*0052*/ 	.short	0x0101


	//----- nvinfo : EIATTR_VRC_CTA_INIT_COUNT
	.align		4
        /*0054*/ 	.byte	0x02, 0x4a
	.zero		1
	.zero		1


	//----- nvinfo : EIATTR_EXIT_INSTR_OFFSETS
	.align		4
        /*0058*/ 	.byte	0x04, 0x1c
        /*005a*/ 	.short	(.L_41 - .L_40)


	//   ....[0]....
.L_40:
        /*005c*/ 	.word	0x00000070


	//   ....[1]....
        /*0060*/ 	.word	0x00000130


	//----- nvinfo : EIATTR_CBANK_PARAM_SIZE
	.align		4
.L_41:
        /*0064*/ 	.byte	0x03, 0x19
        /*0066*/ 	.short	0x001c


	//----- nvinfo : EIATTR_PARAM_CBANK
	.align		4
        /*0068*/ 	.byte	0x04, 0x0a
        /*006a*/ 	.short	(.L_43 - .L_42)
	.align		4
.L_42:
        /*006c*/ 	.word	index@(.nv.constant0._Z17vector_add_kernelPfS_S_i)
        /*0070*/ 	.short	0x0380
        /*0072*/ 	.short	0x001c


	//----- nvinfo : EIATTR_SW_WAR
	.align		4
.L_43:
        /*0074*/ 	.byte	0x04, 0x36
        /*0076*/ 	.short	(.L_45 - .L_44)
.L_44:
        /*0078*/ 	.word	0x00000008
.L_45:


//--------------------- .nv.callgraph             --------------------------
	.section	.nv.callgraph,"",@"SHT_CUDA_CALLGRAPH"
	.align	4
	.sectionentsize	8
	.align		4
        /*0000*/ 	.word	0x00000000
	.align		4
        /*0004*/ 	.word	0xffffffff
	.align		4
        /*0008*/ 	.word	0x00000000
	.align		4
        /*000c*/ 	.word	0xfffffffe
	.align		4
        /*0010*/ 	.word	0x00000000
	.align		4
        /*0014*/ 	.word	0xfffffffd
	.align		4
        /*0018*/ 	.word	0x00000000
	.align		4
        /*001c*/ 	.word	0xfffffffc


//--------------------- .text._Z18dot_product_kernelPfS_S_i --------------------------
	.section	.text._Z18dot_product_kernelPfS_S_i,"ax",@progbits
	.align	128
        .global         _Z18dot_product_kernelPfS_S_i
        .type           _Z18dot_product_kernelPfS_S_i,@function
        .size           _Z18dot_product_kernelPfS_S_i,(.L_x_7 - _Z18dot_product_kernelPfS_S_i)
        .other          _Z18dot_product_kernelPfS_S_i,@"STO_CUDA_ENTRY STV_DEFAULT"
_Z18dot_product_kernelPfS_S_i:
.text._Z18dot_product_kernelPfS_S_i:
[----:B------:R-:W-:Y:S01]  /*0000*/  LDC R1, c[0x0][0x37c] ;  /* 0x0000df00ff017b82 */ /* 0x000fe20000000800 */
[----:B------:R-:W0:Y:S07]  /*0010*/  S2R R13, SR_TID.X ;  /* 0x00000000000d7919 */ /* 0x000e2e0000002100 */
[----:B------:R-:W0:Y:S01]  /*0020*/  S2UR UR4, SR_CTAID.X ;  /* 0x00000000000479c3 */ /* 0x000e220000002500 */
[----:B------:R-:W1:Y:S01]  /*0030*/  LDCU UR5, c[0x0][0x398] ;  /* 0x00007300ff0577ac */ /* 0x000e620008000800 */
[----:B------:R-:W-:Y:S01]  /*0040*/  BSSY.RECONVERGENT B0, `(.L_x_0) ;  /* 0x0000014000007945 */ /* 0x000fe20003800200 */
[----:B------:R-:W-:Y:S01]  /*0050*/  IMAD.MOV.U32 R11, RZ, RZ, RZ ;  /* 0x000000ffff0b7224 */ /* 0x000fe200078e00ff */
[----:B------:R-:W2:Y:S04]  /*0060*/  LDCU.64 UR6, c[0x0][0x358] ;  /* 0x00006b00ff0677ac */ /* 0x000ea80008000a00 */
[----:B------:R-:W0:Y:S02]  /*0070*/  LDC R10, c[0x0][0x360] ;  /* 0x0000d800ff0a7b82 */ /* 0x000e240000000800 */
[----:B0-----:R-:W-:-:S05]  /*0080*/  IMAD R0, R10, UR4, R13 ;  /* 0x000000040a007c24 */ /* 0x001fca000f8e020d */
[----:B-1----:R-:W-:-:S13]  /*0090*/  ISETP.GE.AND P0, PT, R0, UR5, PT ;  /* 0x0000000500007c0c */ /* 0x002fda000bf06270 */
[----:B--2---:R-:W-:Y:S05]  /*00a0*/  @P0 BRA `(.L_x_1) ;  /* 0x0000000000340947 */ /* 0x004fea0003800000 */
[----:B------:R-:W0:Y:S01]  /*00b0*/  LDC.64 R6, c[0x0][0x380] ;  /* 0x0000e000ff067b82 */ /* 0x000e220000000a00 */
[----:B------:R-:W1:Y:S01]  /*00c0*/  LDCU UR4, c[0x0][0x370] ;  /* 0x00006e00ff0477ac */ /* 0x000e620008000800 */
[----:B------:R-:W-:-:S06]  /*00d0*/  HFMA2 R11, -RZ, RZ, 0, 0 ;  /* 0x00000000ff0b7431 */ /* 0x000fcc00000001ff */
[----:B------:R-:W2:Y:S01]  /*00e0*/  LDC.64 R8, c[0x0][0x388] ;  /* 0x0000e200ff087b82 */ /* 0x000ea20000000a00 */
[----:B-1----:R-:W-:-:S07]  /*00f0*/  IMAD R15, R10, UR4, RZ ;  /* 0x000000040a0f7c24 */ /* 0x002fce000f8e02ff */
.L_x_2:
[----:B0-----:R-:W-:-:S04]  /*0100*/  IMAD.WIDE R2, R0, 0x4, R6 ;  /* 0x0000000400027825 */ /* 0x001fc800078e0206 */
[----:B--2---:R-:W-:Y:S02]  /*0110*/  IMAD.WIDE R4, R0, 0x4, R8 ;  /* 0x0000000400047825 */ /* 0x004fe400078e0208 */
[----:B------:R-:W2:Y:S04]  /*0120*/  LDG.E R2, desc[UR6][R2.64] ;  /* 0x0000000602027981 */ /* 0x000ea8000c1e1900 */
[----:B------:R-:W2:Y:S01]  /*0130*/  LDG.E R4, desc[UR6][R4.64] ;  /* 0x0000000604047981 */ /* 0x000ea2000c1e1900 */
[----:B------:R-:W-:-:S05]  /*0140*/  IMAD.IADD R0, R15, 0x1, R0 ;  /* 0x000000010f007824 */ /* 0x000fca00078e0200 */
[----:B------:R-:W-:Y:S01]  /*0150*/  ISETP.GE.AND P0, PT, R0, UR5, PT ;  /* 0x0000000500007c0c */ /* 0x000fe2000bf06270 */
[----:B--2---:R-:W-:-:S12]  /*0160*/  FFMA R11, R2, R4, R11 ;  /* 0x00000004020b7223 */ /* 0x004fd8000000000b */
[----:B------:R-:W-:Y:S05]  /*0170*/  @!P0 BRA `(.L_x_2) ;  /* 0xfffffffc00e08947 */ /* 0x000fea000383ffff */
.L_x_1:
[----:B------:R-:W-:Y:S05]  /*0180*/  BSYNC.RECONVERGENT B0 ;  /* 0x0000000000007941 */ /* 0x000fea0003800200 */
.L_x_0:
[----:B------:R-:W0:Y:S01]  /*0190*/  S2UR UR5, SR_CgaCtaId ;  /* 0x00000000000579c3 */ /* 0x000e220000008800 */
[----:B------:R-:W-:Y:S01]  /*01a0*/  UMOV UR4, 0x400 ;  /* 0x0000040000047882 */ /* 0x000fe20000000000 */
[----:B------:R-:W-:Y:S02]  /*01b0*/  ISETP.GE.U32.AND P1, PT, R10, 0x2, PT ;  /* 0x000000020a00780c */ /* 0x000fe40003f26070 */
[----:B------:R-:W-:Y:S01]  /*01c0*/  ISETP.NE.AND P0, PT, R13, RZ, PT ;  /* 0x000000ff0d00720c */ /* 0x000fe20003f05270 */
[----:B0-----:R-:W-:-:S06]  /*01d0*/  ULEA UR4, UR5, UR4, 0x18 ;  /* 0x0000000405047291 */ /* 0x001fcc000f8ec0ff */
[----:B------:R-:W-:-:S05]  /*01e0*/  LEA R0, R13, UR4, 0x2 ;  /* 0x000000040d007c11 */ /* 0x000fca000f8e10ff */
[----:B------:R0:W-:Y:S01]  /*01f0*/  STS [R0], R11 ;  /* 0x0000000b00007388 */ /* 0x0001e20000000800 */
[----:B------:R-:W-:Y:S06]  /*0200*/  BAR.SYNC.DEFER_BLOCKING 0x0 ;  /* 0x0000000000007b1d */ /* 0x000fec0000010000 */
[----:B------:R-:W-:Y:S05]  /*0210*/  @!P1 BRA `(.L_x_3) ;  /* 0x00000000002c9947 */ /* 0x000fea0003800000 */
.L_x_4:
[----:B------:R-:W-:-:S04]  /*0220*/  SHF.R.U32.HI R4, RZ, 0x1, R10 ;  /* 0x00000001ff047819 */ /* 0x000fc8000001160a */
[----:B------:R-:W-:-:S13]  /*0230*/  ISETP.GE.U32.AND P1, PT, R13, R4, PT ;  /* 0x000000040d00720c */ /* 0x000fda0003f26070 */
[----:B------:R-:W-:Y:S01]  /*0240*/  @!P1 LEA R2, R4, R0, 0x2 ;  /* 0x0000000004029211 */ /* 0x000fe200078e10ff */
[----:B------:R-:W-:Y:S05]  /*0250*/  @!P1 LDS R3, [R0] ;  /* 0x0000000000039984 */ /* 0x000fea0000000800 */
[----:B------:R-:W1:Y:S02]  /*0260*/  @!P1 LDS R2, [R2] ;  /* 0x0000000002029984 */ /* 0x000e640000000800 */
[----:B-1----:R-:W-:-:S05]  /*0270*/  @!P1 FADD R3, R2, R3 ;  /* 0x0000000302039221 */ /* 0x002fca0000000000 */
[----:B------:R1:W-:Y:S01]  /*0280*/  @!P1 STS [R0], R3 ;  /* 0x0000000300009388 */ /* 0x0003e20000000800 */
[----:B------:R-:W-:Y:S01]  /*0290*/  BAR.SYNC.DEFER_BLOCKING 0x0 ;  /* 0x0000000000007b1d */ /* 0x000fe20000010000 */
[----:B------:R-:W-:Y:S01]  /*02a0*/  ISETP.GT.U32.AND P1, PT, R10, 0x3, PT ;  /* 0x000000030a00780c */ /* 0x000fe20003f24070 */
[----:B------:R-:W-:-:S12]  /*02b0*/  IMAD.MOV.U32 R10, RZ, RZ, R4 ;  /* 0x000000ffff0a7224 */ /* 0x000fd800078e0004 */
[----:B-1----:R-:W-:Y:S05]  /*02c0*/  @P1 BRA `(.L_x_4) ;  /* 0xfffffffc00d41947 */ /* 0x002fea000383ffff */
.L_x_3:
[----:B------:R-:W-:Y:S05]  /*02d0*/  @P0 EXIT ;  /* 0x000000000000094d */ /* 0x000fea0003800000 */
[----:B------:R-:W1:Y:S01]  /*02e0*/  S2UR UR5, SR_CgaCtaId ;  /* 0x00000000000579c3 */ /* 0x000e620000008800 */
[----:B------:R-:W-:-:S07]  /*02f0*/  UMOV UR4, 0x400 ;  /* 0x0000040000047882 */ /* 0x000fce0000000000 */
[----:B------:R-:W2:Y:S01]  /*0300*/  LDC.64 R2, c[0x0][0x390] ;  /* 0x0000e400ff027b82 */ /* 0x000ea20000000a00 */
[----:B-1----:R-:W-:-:S09]  /*0310*/  ULEA UR4, UR5, UR4, 0x18 ;  /* 0x0000000405047291 */ /* 0x002fd2000f8ec0ff */
[----:B------:R-:W2:Y:S04]  /*0320*/  LDS R5, [UR4] ;  /* 0x00000004ff057984 */ /* 0x000ea80008000800 */
[----:B--2---:R-:W-:Y:S01]  /*0330*/  REDG.E.ADD.F32.FTZ.RN.STRONG.GPU desc[UR6][R2.64], R5 ;  /* 0x00000005020079a6 */ /* 0x004fe2000c12f306 */
[----:B------:R-:W-:Y:S05]  /*0340*/  EXIT ;  /* 0x000000000000794d */ /* 0x000fea0003800000 */
.L_x_5:
[----:B------:R-:W-:-:S00]  /*0350*/  BRA `(.L_x_5) ;  /* 0xfffffffc00fc7947 */ /* 0x000fc0000383ffff */
[----:B------:R-:W-:-:S00]  /*0360*/  NOP ;  /* 0x0000000000007918 */ /* 0x000fc00000000000 */
        /* <DEDUP_REMOVED lines=9> */
.L_x_7:


//--------------------- .text._Z17vector_add_kernelPfS_S_i --------------------------
	.section	.text._Z17vector_add_kernelPfS_S_i,"ax",@progbits
	.align	128
        .global         _Z17vector_add_kernelPfS_S_i
        .type           _Z17vector_add_kernelPfS_S_i,@function
        .size           _Z17vector_add_kernelPfS_S_i,(.L_x_8 - _Z17vector_add_kernelPfS_S_i)
        .other          _Z17vector_add_kernelPfS_S_i,@"STO_CUDA_ENTRY STV_DEFAULT"
_Z17vector_add_kernelPfS_S_i:
.text._Z17vector_add_kernelPfS_S_i:
[----:B------:R-:W-:Y:S01]  /*0000*/  LDC R1, c[0x0][0x37c] ;  /* 0x0000df00ff017b82 */ /* 0x000fe20000000800 */
[----:B------:R-:W0:Y:S07]  /*0010*/  S2R R0, SR_TID.X ;  /* 0x0000000000007919 */ /* 0x000e2e0000002100 */
[----:B------:R-:W0:Y:S01]  /*0020*/  S2UR UR4, SR_CTAID.X ;  /* 0x00000000000479c3 */ /* 0x000e220000002500 */
[----:B------:R-:W1:Y:S07]  /*0030*/  LDCU UR5, c[0x0][0x398] ;  /* 0x00007300ff0577ac */ /* 0x000e6e0008000800 */
[----:B------:R-:W0:Y:S02]  /*0040*/  LDC R9, c[0x0][0x360] ;  /* 0x0000d800ff097b82 */ /* 0x000e240000000800 */
[----:B0-----:R-:W-:-:S05]  /*0050*/  IMAD R9, R9, UR4, R0 ;  /* 0x0000000409097c24 */ /* 0x001fca000f8e0200 */
[----:B-1----:R-:W-:-:S13]  /*0060*/  ISETP.GE.AND P0, PT, R9, UR5, PT ;  /* 0x0000000509007c0c */ /* 0x002fda000bf06270 */
[----:B------:R-:W-:Y:S05]  /*0070*/  @P0 EXIT ;  /* 0x000000000000094d */ /* 0x000fea0003800000 */
[----:B------:R-:W0:Y:S01]  /*0080*/  LDC.64 R2, c[0x0][0x380] ;  /* 0x0000e000ff027b82 */ /* 0x000e220000000a00 */
[----:B------:R-:W1:Y:S07]  /*0090*/  LDCU.64 UR4, c[0x0][0x358] ;  /* 0x00006b00ff0477ac */ /* 0x000e6e0008000a00 */
[----:B------:R-:W2:Y:S08]  /*00a0*/  LDC.64 R4, c[0x0][0x388] ;  /* 0x0000e200ff047b82 */ /* 0x000eb00000000a00 */
[----:B------:R-:W3:Y:S01]  /*00b0*/  LDC.64 R6, c[0x0][0x390] ;  /* 0x0000e400ff067b82 */ /* 0x000ee20000000a00 */
[----:B0-----:R-:W-:-:S06]  /*00c0*/  IMAD.WIDE R2, R9, 0x4, R2 ;  /* 0x0000000409027825 */ /* 0x001fcc00078e0202 */
[----:B-1----:R-:W4:Y:S01]  /*00d0*/  LDG.E R2, desc[UR4][R2.64] ;  /* 0x0000000402027981 */ /* 0x002f22000c1e1900 */
[----:B--2---:R-:W-:-:S06]  /*00e0*/  IMAD.WIDE R4, R9, 0x4, R4 ;  /* 0x0000000409047825 */ /* 0x004fcc00078e0204 */
[----:B------:R-:W4:Y:S01]  /*00f0*/  LDG.E R5, desc[UR4][R4.64] ;  /* 0x0000000404057981 */ /* 0x000f22000c1e1900 */
[----:B---3--:R-:W-:-:S04]  /*0100*/  IMAD.WIDE R6, R9, 0x4, R6 ;  /* 0x0000000409067825 */ /* 0x008fc800078e0206 */
[----:B----4-:R-:W-:-:S05]  /*0110*/  FADD R9, R2, R5 ;  /* 0x0000000502097221 */ /* 0x010fca0000000000 */
[----:B------:R-:W-:Y:S01]  /*0120*/  STG.E desc[UR4][R6.64], R9 ;  /* 0x0000000906007986 */ /* 0x000fe2000c101904 */
[----:B------:R-:W-:Y:S05]  /*0130*/  EXIT ;  /* 0x000000000000794d */ /* 0x000fea0003800000 */
.L_x_6:
        /* <DEDUP_REMOVED lines=12> */
.L_x_8:


//--------------------- .nv.shared._Z18dot_product_kernelPfS_S_i --------------------------
	.section	.nv.shared._Z18dot_product_kernelPfS_S_i,"aw",@nobits
	.sectionflags	@""
	.align	4
.nv.shared._Z18dot_product_kernelPfS_S_i:
	.zero		2048


//--------------------- .nv.shared.reserved.0     --------------------------
	.section	.nv.shared.reserved.0,"aw",@nobits
	.weak		__nv_reservedSMEM_offset_0_alias
	.size		__nv_reservedSMEM_offset_0_alias, 0, 64
	.other		__nv_reservedSMEM_offset_0_alias,@"STO_CUDA_RESERVED_SHARED STV_DEFAULT"
__nv_reservedSMEM_offset_0_alias:
	.zero		0
	.zero		64


//--------------------- .nv.constant0._Z18dot_product_kernelPfS_S_i --------------------------
	.section	.nv.constant0._Z18dot_product_kernelPfS_S_i,"a",@progbits
	.sectionflags	@""
	.align	4
.nv.constant0._Z18dot_product_kernelPfS_S_i:
	.zero		924


//--------------------- .nv.constant0._Z17vector_add_kernelPfS_S_i --------------------------
	.section	.nv.constant0._Z17vector_add_kernelPfS_S_i,"a",@progbits
	.sectionflags	@""
	.align	4
.nv.constant0._Z17vector_add_kernelPfS_S_i:
	.zero		924


//--------------------- SYMBOLS --------------------------

	.type		.nv.reservedSmem.offset0,@object
	.size		.nv.reservedSmem.offset0,0x4
	.type		.nv.reservedSmem.cap,@object
	.size		.nv.reservedSmem.cap,0x4
